	.headerflags	@"EF_CUDA_TEXMODE_UNIFIED EF_CUDA_64BIT_ADDRESS EF_CUDA_ACCELERATORS EF_CUDA_SM90 EF_CUDA_VIRTUAL_SM(EF_CUDA_SM90)"
	.elftype	@"ET_EXEC"


//--------------------- .nv.info                  --------------------------
	.section	.nv.info,"",@"SHT_CUDA_INFO"
	.align	4


	//----- nvinfo : EIATTR_REGCOUNT
	.align		4
        /*0000*/ 	.byte	0x04, 0x2f
        /*0002*/ 	.short	(.L_1 - .L_0)
	.align		4
.L_0:
        /*0004*/ 	.word	index@(triton_poi_fused_mean_40)
        /*0008*/ 	.word	0x00000016


	//----- nvinfo : EIATTR_MIN_STACK_SIZE
	.align		4
.L_1:
        /*000c*/ 	.byte	0x04, 0x12
        /*000e*/ 	.short	(.L_3 - .L_2)
	.align		4
.L_2:
        /*0010*/ 	.word	index@(triton_poi_fused_mean_40)
        /*0014*/ 	.word	0x00000000


	//----- nvinfo : EIATTR_FRAME_SIZE
	.align		4
.L_3:
        /*0018*/ 	.byte	0x04, 0x11
        /*001a*/ 	.short	(.L_5 - .L_4)
	.align		4
.L_4:
        /*001c*/ 	.word	index@(triton_poi_fused_mean_40)
        /*0020*/ 	.word	0x00000000


	//----- nvinfo : EIATTR_MIN_STACK_SIZE
	.align		4
.L_5:
        /*0024*/ 	.byte	0x04, 0x12
        /*0026*/ 	.short	(.L_7 - .L_6)
	.align		4
.L_6:
        /*0028*/ 	.word	index@(triton_poi_fused_mean_40)
        /*002c*/ 	.word	0x00000000
.L_7:


//--------------------- .nv.info.triton_poi_fused_mean_40 --------------------------
	.section	.nv.info.triton_poi_fused_mean_40,"",@"SHT_CUDA_INFO"
	.sectionflags	@""
	.align	4


	//----- nvinfo : EIATTR_CUDA_API_VERSION
	.align		4
        /*0000*/ 	.byte	0x04, 0x37
        /*0002*/ 	.short	(.L_9 - .L_8)
.L_8:
        /*0004*/ 	.word	0x0000007c


	//----- nvinfo : EIATTR_KPARAM_INFO
	.align		4
.L_9:
        /*0008*/ 	.byte	0x04, 0x17
        /*000a*/ 	.short	(.L_11 - .L_10)
.L_10:
        /*000c*/ 	.word	0x00000000
        /*0010*/ 	.short	0x0002
        /*0012*/ 	.short	0x0010
        /*0014*/ 	.byte	0x00, 0xf0, 0x11, 0x00


	//----- nvinfo : EIATTR_KPARAM_INFO
	.align		4
.L_11:
        /*0018*/ 	.byte	0x04, 0x17
        /*001a*/ 	.short	(.L_13 - .L_12)
.L_12:
        /*001c*/ 	.word	0x00000000
        /*0020*/ 	.short	0x0001
        /*0022*/ 	.short	0x0008
        /*0024*/ 	.byte	0x00, 0xf4, 0x21, 0x00


	//----- nvinfo : EIATTR_KPARAM_INFO
	.align		4
.L_13:
        /*0028*/ 	.byte	0x04, 0x17
        /*002a*/ 	.short	(.L_15 - .L_14)
.L_14:
        /*002c*/ 	.word	0x00000000
        /*0030*/ 	.short	0x0000
        /*0032*/ 	.short	0x0000
        /*0034*/ 	.byte	0x00, 0xf4, 0x21, 0x00


	//----- nvinfo : EIATTR_SPARSE_MMA_MASK
	.align		4
.L_15:
        /*0038*/ 	.byte	0x03, 0x50
        /*003a*/ 	.short	0x0000


	//----- nvinfo : EIATTR_MAXREG_COUNT
	.align		4
        /*003c*/ 	.byte	0x03, 0x1b
        /*003e*/ 	.short	0x00ff


	//----- nvinfo : EIATTR_EXIT_INSTR_OFFSETS
	.align		4
        /*0040*/ 	.byte	0x04, 0x1c
        /*0042*/ 	.short	(.L_17 - .L_16)


	//   ....[0]....
.L_16:
        /*0044*/ 	.word	0x00000250


	//   ....[1]....
        /*0048*/ 	.word	0x00000290


	//----- nvinfo : EIATTR_REQNTID
	.align		4
.L_17:
        /*004c*/ 	.byte	0x04, 0x10
        /*004e*/ 	.short	(.L_19 - .L_18)
.L_18:
        /*0050*/ 	.word	0x00000080
        /*0054*/ 	.word	0x00000001
        /*0058*/ 	.word	0x00000001


	//----- nvinfo : EIATTR_CBANK_PARAM_SIZE
	.align		4
.L_19:
        /*005c*/ 	.byte	0x03, 0x19
        /*005e*/ 	.short	0x0014


	//----- nvinfo : EIATTR_PARAM_CBANK
	.align		4
        /*0060*/ 	.byte	0x04, 0x0a
        /*0062*/ 	.short	(.L_21 - .L_20)
	.align		4
.L_20:
        /*0064*/ 	.word	index@(.nv.constant0.triton_poi_fused_mean_40)
        /*0068*/ 	.short	0x0210
        /*006a*/ 	.short	0x0014


	//----- nvinfo : EIATTR_SW_WAR
	.align		4
.L_21:
        /*006c*/ 	.byte	0x04, 0x36
        /*006e*/ 	.short	(.L_23 - .L_22)
.L_22:
        /*0070*/ 	.word	0x00000008
.L_23:


//--------------------- .nv.callgraph             --------------------------
	.section	.nv.callgraph,"",@"SHT_CUDA_CALLGRAPH"
	.align	4
	.sectionentsize	8
	.align		4
        /*0000*/ 	.word	0x00000000
	.align		4
        /*0004*/ 	.word	0xffffffff
	.align		4
        /*0008*/ 	.word	0x00000000
	.align		4
        /*000c*/ 	.word	0xfffffffe
	.align		4
        /*0010*/ 	.word	0x00000000
	.align		4
        /*0014*/ 	.word	0xfffffffd
	.align		4
        /*0018*/ 	.word	0x00000000
	.align		4
        /*001c*/ 	.word	0xfffffffc


//--------------------- .text.triton_poi_fused_mean_40 --------------------------
	.section	.text.triton_poi_fused_mean_40,"ax",@progbits
	.align	128
        .global         triton_poi_fused_mean_40
        .type           triton_poi_fused_mean_40,@function
        .size           triton_poi_fused_mean_40,(.L_x_1 - triton_poi_fused_mean_40)
        .other          triton_poi_fused_mean_40,@"STO_CUDA_ENTRY STV_DEFAULT"
triton_poi_fused_mean_40:
.text.triton_poi_fused_mean_40:
[----:B------:R-:W0:Y:S02]  /*0000*/  LDC R1, c[0x0][0x28] ;  /* 0x00000a00ff017b82 */ /* 0x000e240000000800 */
[----:B------:R-:W1:Y:S01]  /*0010*/  S2R R0, SR_TID.X ;  /* 0x0000000000007919 */ /* 0x000e620000002100 */
[----:B------:R-:W-:Y:S01]  /*0020*/  CS2R R6, SRZ ;  /* 0x0000000000067805 */ /* 0x000fe2000001ff00 */
[----:B------:R-:W-:Y:S01]  /*0030*/  ULDC.64 UR4, c[0x0][0x208] ;  /* 0x0000820000047ab9 */ /* 0x000fe20000000a00 */
[----:B------:R-:W2:Y:S01]  /*0040*/  S2R R3, SR_CTAID.X ;  /* 0x0000000000037919 */ /* 0x000ea20000002500 */
[----:B-1----:R-:W-:-:S04]  /*0050*/  SHF.L.U32 R0, R0, 0x1, RZ ;  /* 0x0000000100007819 */ /* 0x002fc800000006ff */
[----:B------:R-:W-:-:S04]  /*0060*/  LOP3.LUT R0, R0, 0xfe, RZ, 0xc0, !PT ;  /* 0x000000fe00007812 */ /* 0x000fc800078ec0ff */
[----:B--2---:R-:W-:Y:S02]  /*0070*/  LEA R0, R3, R0, 0x8 ;  /* 0x0000000003007211 */ /* 0x004fe400078e40ff */
[----:B------:R-:W1:Y:S02]  /*0080*/  LDC.64 R2, c[0x0][0x210] ;  /* 0x00008400ff027b82 */ /* 0x000e640000000a00 */
[C---:B------:R-:W-:Y:S01]  /*0090*/  ISETP.GE.AND P0, PT, R0.reuse, 0x480, PT ;  /* 0x000004800000780c */ /* 0x040fe20003f06270 */
[----:B------:R-:W-:-:S05]  /*00a0*/  IMAD.HI R4, R0, 0x38e38e39, RZ ;  /* 0x38e38e3900047827 */ /* 0x000fca00078e02ff */
[----:B------:R-:W-:-:S04]  /*00b0*/  SHF.R.U32.HI R5, RZ, 0x1f, R4 ;  /* 0x0000001fff057819 */ /* 0x000fc80000011604 */
[----:B------:R-:W-:-:S05]  /*00c0*/  LEA.HI.SX32 R5, R4, R5, 0x1a ;  /* 0x0000000504057211 */ /* 0x000fca00078fd2ff */
[----:B------:R-:W-:-:S04]  /*00d0*/  IMAD R4, R5, -0x120, R0 ;  /* 0xfffffee005047824 */ /* 0x000fc800078e0200 */
[----:B------:R-:W-:Y:S01]  /*00e0*/  IMAD R9, R5, 0x480, R4 ;  /* 0x0000048005097824 */ /* 0x000fe200078e0204 */
[----:B------:R-:W-:-:S03]  /*00f0*/  CS2R R4, SRZ ;  /* 0x0000000000047805 */ /* 0x000fc6000001ff00 */
[--C-:B-1----:R-:W-:Y:S01]  /*0100*/  IMAD.WIDE R10, R9, 0x4, R2.reuse ;  /* 0x00000004090a7825 */ /* 0x102fe200078e0202 */
[----:B------:R-:W-:Y:S02]  /*0110*/  IADD3 R13, R9, 0x120, RZ ;  /* 0x00000120090d7810 */ /* 0x000fe40007ffe0ff */
[----:B------:R-:W-:Y:S02]  /*0120*/  IADD3 R15, R9, 0x240, RZ ;  /* 0x00000240090f7810 */ /* 0x000fe40007ffe0ff */
[----:B------:R-:W-:Y:S01]  /*0130*/  IADD3 R17, R9, 0x360, RZ ;  /* 0x0000036009117810 */ /* 0x000fe20007ffe0ff */
[--C-:B------:R-:W-:Y:S01]  /*0140*/  IMAD.WIDE R12, R13, 0x4, R2.reuse ;  /* 0x000000040d0c7825 */ /* 0x100fe200078e0202 */
[----:B------:R-:W-:Y:S01]  /*0150*/  CS2R R8, SRZ ;  /* 0x0000000000087805 */ /* 0x000fe2000001ff00 */
[----:B------:R1:W2:Y:S02]  /*0160*/  @!P0 LDG.E.64 R4, desc[UR4][R10.64] ;  /* 0x000000040a048981 */ /* 0x0002a4000c1e1b00 */
[----:B------:R-:W-:-:S02]  /*0170*/  IMAD.WIDE R14, R15, 0x4, R2 ;  /* 0x000000040f0e7825 */ /* 0x000fc400078e0202 */
[----:B------:R-:W2:Y:S02]  /*0180*/  @!P0 LDG.E.64 R6, desc[UR4][R12.64] ;  /* 0x000000040c068981 */ /* 0x000ea4000c1e1b00 */
[----:B------:R-:W-:Y:S01]  /*0190*/  IMAD.WIDE R2, R17, 0x4, R2 ;  /* 0x0000000411027825 */ /* 0x000fe200078e0202 */
[----:B------:R-:W-:Y:S01]  /*01a0*/  CS2R R16, SRZ ;  /* 0x0000000000107805 */ /* 0x000fe2000001ff00 */
[----:B------:R-:W3:Y:S01]  /*01b0*/  @!P0 LDG.E.64 R8, desc[UR4][R14.64] ;  /* 0x000000040e088981 */ /* 0x000ee2000c1e1b00 */
[----:B-1----:R-:W1:Y:S04]  /*01c0*/  LDC.64 R10, c[0x0][0x218] ;  /* 0x00008600ff0a7b82 */ /* 0x002e680000000a00 */
[----:B------:R-:W4:Y:S01]  /*01d0*/  @!P0 LDG.E.64 R16, desc[UR4][R2.64] ;  /* 0x0000000402108981 */ /* 0x000f22000c1e1b00 */
[----:B--2---:R-:W-:Y:S01]  /*01e0*/  FADD R19, R6, R4 ;  /* 0x0000000406137221 */ /* 0x004fe20000000000 */
[----:B------:R-:W-:-:S03]  /*01f0*/  FADD R4, R7, R5 ;  /* 0x0000000507047221 */ /* 0x000fc60000000000 */
[----:B---3--:R-:W-:Y:S01]  /*0200*/  FADD R19, R19, R8 ;  /* 0x0000000813137221 */ /* 0x008fe20000000000 */
[----:B------:R-:W-:Y:S01]  /*0210*/  FADD R6, R4, R9 ;  /* 0x0000000904067221 */ /* 0x000fe20000000000 */
[----:B-1----:R-:W-:-:S04]  /*0220*/  IMAD.WIDE R4, R0, 0x4, R10 ;  /* 0x0000000400047825 */ /* 0x002fc800078e020a */
[----:B----4-:R-:W-:Y:S01]  /*0230*/  FADD R16, R19, R16 ;  /* 0x0000001013107221 */ /* 0x010fe20000000000 */
[----:B------:R-:W-:Y:S01]  /*0240*/  FADD R6, R6, R17 ;  /* 0x0000001106067221 */ /* 0x000fe20000000000 */
[----:B------:R-:W-:Y:S06]  /*0250*/  @P0 EXIT ;  /* 0x000000000000094d */ /* 0x000fec0003800000 */
[----:B------:R-:W-:Y:S01]  /*0260*/  FMUL R16, R16, 0.25 ;  /* 0x3e80000010107820 */ /* 0x000fe20000400000 */
[----:B------:R-:W-:-:S05]  /*0270*/  FMUL R17, R6, 0.25 ;  /* 0x3e80000006117820 */ /* 0x000fca0000400000 */
[----:B------:R-:W-:Y:S01]  /*0280*/  STG.E.64 desc[UR4][R4.64], R16 ;  /* 0x0000001004007986 */ /* 0x000fe2000c101b04 */
[----:B------:R-:W-:Y:S05]  /*0290*/  EXIT ;  /* 0x000000000000794d */ /* 0x000fea0003800000 */
.L_x_0:
[----:B------:R-:W-:-:S00]  /*02a0*/  BRA `(.L_x_0) ;  /* 0xfffffffc00fc7947 */ /* 0x000fc0000383ffff */
[----:B------:R-:W-:-:S00]  /*02b0*/  NOP ;  /* 0x0000000000007918 */ /* 0x000fc00000000000 */
        /* <DEDUP_REMOVED lines=12> */
.L_x_1:


//--------------------- .nv.constant0.triton_poi_fused_mean_40 --------------------------
	.section	.nv.constant0.triton_poi_fused_mean_40,"a",@progbits
	.sectionflags	@""
	.align	4
.nv.constant0.triton_poi_fused_mean_40:
	.zero		548
